//
// Generated by NVIDIA NVVM Compiler
//
// Compiler Build ID: CL-36424714
// Cuda compilation tools, release 13.0, V13.0.88
// Based on NVVM 20.0.0
//

.version 9.0
.target sm_100
.address_size 64

	// .globl	_Z6kernelv
.extern .func  (.param .b32 func_retval0) vprintf
(
	.param .b64 vprintf_param_0,
	.param .b64 vprintf_param_1
)
;
.global .align 1 .b8 $str[68] = {103, 100, 40, 37, 52, 100, 44, 37, 52, 100, 44, 37, 52, 100, 41, 32, 98, 100, 40, 37, 52, 100, 44, 37, 52, 100, 44, 37, 52, 100, 41, 32, 98, 105, 40, 37, 52, 100, 44, 37, 52, 100, 44, 37, 52, 100, 41, 32, 116, 105, 40, 37, 52, 100, 44, 37, 52, 100, 44, 37, 52, 100, 41, 32, 37, 100, 10};

.visible .entry _Z6kernelv()
{
	.local .align 8 .b8 	__local_depot0[56];
	.reg .b64 	%SP;
	.reg .b64 	%SPL;
	.reg .pred 	%p<2>;
	.reg .b32 	%r<16>;
	.reg .b64 	%rd<5>;

	mov.u64 	%SPL, __local_depot0;
	cvta.local.u64 	%SP, %SPL;
	mov.u32 	%r1, %ctaid.x;
	mov.u32 	%r2, %ntid.x;
	mov.u32 	%r3, %tid.x;
	mad.lo.s32 	%r4, %r1, %r2, %r3;
	setp.lt.s32 	%p1, %r4, 39951;
	@%p1 bra 	$L__BB0_2;
	add.u64 	%rd1, %SP, 0;
	add.u64 	%rd2, %SPL, 0;
	mov.u32 	%r5, %nctaid.x;
	mov.u32 	%r6, %nctaid.y;
	mov.u32 	%r7, %nctaid.z;
	mov.u32 	%r8, %ntid.y;
	mov.u32 	%r9, %ntid.z;
	mov.u32 	%r10, %ctaid.y;
	mov.u32 	%r11, %ctaid.z;
	mov.u32 	%r12, %tid.y;
	mov.u32 	%r13, %tid.z;
	st.local.v2.u32 	[%rd2], {%r5, %r6};
	st.local.v2.u32 	[%rd2+8], {%r7, %r2};
	st.local.v2.u32 	[%rd2+16], {%r8, %r9};
	st.local.v2.u32 	[%rd2+24], {%r1, %r10};
	st.local.v2.u32 	[%rd2+32], {%r11, %r3};
	st.local.v2.u32 	[%rd2+40], {%r12, %r13};
	st.local.u32 	[%rd2+48], %r4;
	mov.u64 	%rd3, $str;
	cvta.global.u64 	%rd4, %rd3;
	{ // callseq 0, 0
	.param .b64 param0;
	st.param.b64 	[param0], %rd4;
	.param .b64 param1;
	st.param.b64 	[param1], %rd1;
	.param .b32 retval0;
	call.uni (retval0), 
	vprintf, 
	(
	param0, 
	param1
	);
	ld.param.b32 	%r14, [retval0];
	} // callseq 0
$L__BB0_2:
	ret;

}


// ===== COMPILED SASS (sm_100) =====

	.target	sm_100

	.elftype	@"ET_EXEC"


//--------------------- .note.nv.tkinfo           --------------------------
	.section	.note.nv.tkinfo,"",@"SHT_NOTE"
	.sectionflags	@"SHF_NOTE_NV_TKINFO"
	.tkinfo
        /*0018*/ 	.word	0x00000002
        /*0030*/ 	.string	""
        /*0030*/ 	.string	"ptxas"
        /*0030*/ 	.string	"Cuda compilation tools, release 13.0, V13.0.88"
        /*0030*/ 	.string	"Build cuda_13.0.r13.0/compiler.36424714_0"
        /*0030*/ 	.string	"-arch sm_100 -m 64 "



//--------------------- .note.nv.cuinfo           --------------------------
	.section	.note.nv.cuinfo,"",@"SHT_NOTE"
	.sectionflags	@"SHF_NOTE_NV_CUINFO"
        /*0018*/ 	.short	0x0002
        /*001a*/ 	.short	0x0064
        /*001c*/ 	.short	0x0082
	.zero		2


//--------------------- .nv.info                  --------------------------
	.section	.nv.info,"",@"SHT_CUDA_INFO"
	.align	4


	//----- nvinfo : EIATTR_REGCOUNT
	.align		4
        /*0000*/ 	.byte	0x04, 0x2f
        /*0002*/ 	.short	(.L_2 - .L_1)
	.align		4
.L_1:
        /*0004*/ 	.word	index@(_Z6kernelv)
        /*0008*/ 	.word	0x00000018


	//----- nvinfo : EIATTR_FRAME_SIZE
	.align		4
.L_2:
        /*000c*/ 	.byte	0x04, 0x11
        /*000e*/ 	.short	(.L_4 - .L_3)
	.align		4
.L_3:
        /*0010*/ 	.word	index@(_Z6kernelv)
        /*0014*/ 	.word	0x00000038


	//----- nvinfo : EIATTR_MIN_STACK_SIZE
	.align		4
.L_4:
        /*0018*/ 	.byte	0x04, 0x12
        /*001a*/ 	.short	(.L_6 - .L_5)
	.align		4
.L_5:
        /*001c*/ 	.word	index@(_Z6kernelv)
        /*0020*/ 	.word	0x00000038
.L_6:


//--------------------- .nv.compat                --------------------------
	.section	.nv.compat,"",@"SHT_CUDA_COMPAT_INFO"
	.align	4
        /*0000*/ 	.byte	0x02, 0x09, 0x00, 0x00, 0x02, 0x02, 0x01, 0x00, 0x02, 0x05, 0x05, 0x00, 0x03, 0x07, 0x01, 0x01
        /*0010*/ 	.byte	0x02, 0x03, 0x00, 0x00, 0x02, 0x06, 0x01, 0x00, 0x04, 0x0b, 0x08, 0x00, 0x09, 0x00, 0x00, 0x00
        /*0020*/ 	.byte	0x00, 0x00, 0x00, 0x00


//--------------------- .nv.info._Z6kernelv       --------------------------
	.section	.nv.info._Z6kernelv,"",@"SHT_CUDA_INFO"
	.sectionflags	@""
	.align	4


	//----- nvinfo : EIATTR_CUDA_API_VERSION
	.align		4
        /*0000*/ 	.byte	0x04, 0x37
        /*0002*/ 	.short	(.L_8 - .L_7)
.L_7:
        /*0004*/ 	.word	0x00000082


	//----- nvinfo : EIATTR_SPARSE_MMA_MASK
	.align		4
.L_8:
        /*0008*/ 	.byte	0x03, 0x50
        /*000a*/ 	.short	0x0000


	//----- nvinfo : EIATTR_MAXREG_COUNT
	.align		4
        /*000c*/ 	.byte	0x03, 0x1b
        /*000e*/ 	.short	0x00ff


	//----- nvinfo : EIATTR_EXTERNS
	.align		4
        /*0010*/ 	.byte	0x04, 0x0f
        /*0012*/ 	.short	(.L_10 - .L_9)


	//   ....[0]....
	.align		4
.L_9:
        /*0014*/ 	.word	index@(vprintf)


	//----- nvinfo : EIATTR_MERCURY_ISA_VERSION
	.align		4
.L_10:
        /*0018*/ 	.byte	0x03, 0x5f
        /*001a*/ 	.short	0x0101


	//----- nvinfo : EIATTR_VRC_CTA_INIT_COUNT
	.align		4
        /*001c*/ 	.byte	0x02, 0x4a
	.zero		1
	.zero		1


	//----- nvinfo : EIATTR_SYSCALL_OFFSETS
	.align		4
        /*0020*/ 	.byte	0x04, 0x46
        /*0022*/ 	.short	(.L_12 - .L_11)


	//   ....[0]....
.L_11:
        /*0024*/ 	.word	0x00000220


	//----- nvinfo : EIATTR_EXIT_INSTR_OFFSETS
	.align		4
.L_12:
        /*0028*/ 	.byte	0x04, 0x1c
        /*002a*/ 	.short	(.L_14 - .L_13)


	//   ....[0]....
.L_13:
        /*002c*/ 	.word	0x000000b0


	//   ....[1]....
        /*0030*/ 	.word	0x00000230


	//----- nvinfo : EIATTR_CRS_STACK_SIZE
	.align		4
.L_14:
        /*0034*/ 	.byte	0x04, 0x1e
        /*0036*/ 	.short	(.L_16 - .L_15)
.L_15:
        /*0038*/ 	.word	0x00000000


	//----- nvinfo : EIATTR_SW_WAR
	.align		4
.L_16:
        /*003c*/ 	.byte	0x04, 0x36
        /*003e*/ 	.short	(.L_18 - .L_17)
.L_17:
        /*0040*/ 	.word	0x00000008
.L_18:


//--------------------- .nv.callgraph             --------------------------
	.section	.nv.callgraph,"",@"SHT_CUDA_CALLGRAPH"
	.align	4
	.sectionentsize	8
	.align		4
        /*0000*/ 	.word	0x00000000
	.align		4
        /*0004*/ 	.word	0xffffffff
	.align		4
        /*0008*/ 	.word	index@(_Z6kernelv)
	.align		4
        /*000c*/ 	.word	index@(vprintf)
	.align		4
        /*0010*/ 	.word	0x00000000
	.align		4
        /*0014*/ 	.word	0xfffffffe
	.align		4
        /*0018*/ 	.word	0x00000000
	.align		4
        /*001c*/ 	.word	0xfffffffd
	.align		4
        /*0020*/ 	.word	0x00000000
	.align		4
        /*0024*/ 	.word	0xfffffffc


//--------------------- .nv.constant4             --------------------------
	.section	.nv.constant4,"a",@progbits
	.align	8
	.align		8
.nv.constant4:
        /*0000*/ 	.dword	vprintf
	.align		8
        /*0008*/ 	.dword	$str


//--------------------- .text._Z6kernelv          --------------------------
	.section	.text._Z6kernelv,"ax",@progbits
	.align	128
        .global         _Z6kernelv
        .type           _Z6kernelv,@function
        .size           _Z6kernelv,(.L_x_2 - _Z6kernelv)
        .other          _Z6kernelv,@"STO_CUDA_ENTRY STV_DEFAULT"
_Z6kernelv:
.text._Z6kernelv:
[----:B------:R-:W0:Y:S01]  /*0000*/  LDC R1, c[0x0][0x37c] ;  /* 0x0000df00ff017b82 */ /* 0x000e220000000800 */
[----:B------:R-:W1:Y:S01]  /*0010*/  S2R R8, SR_CTAID.X ;  /* 0x0000000000087919 */ /* 0x000e620000002500 */
[----:B------:R-:W2:Y:S06]  /*0020*/  LDCU UR5, c[0x0][0x2fc] ;  /* 0x00005f80ff0577ac */ /* 0x000eac0008000800 */
[----:B------:R-:W1:Y:S01]  /*0030*/  LDC R13, c[0x0][0x360] ;  /* 0x0000d800ff0d7b82 */ /* 0x000e620000000800 */
[----:B0-----:R-:W-:Y:S01]  /*0040*/  VIADD R1, R1, 0xffffffc8 ;  /* 0xffffffc801017836 */ /* 0x001fe20000000000 */
[----:B------:R-:W1:Y:S01]  /*0050*/  S2R R17, SR_TID.X ;  /* 0x0000000000117919 */ /* 0x000e620000002100 */
[----:B------:R-:W0:Y:S03]  /*0060*/  LDCU UR4, c[0x0][0x2f8] ;  /* 0x00005f00ff0477ac */ /* 0x000e260008000800 */
[----:B0-----:R-:W-:-:S05]  /*0070*/  IADD3 R6, P1, PT, R1, UR4, RZ ;  /* 0x0000000401067c10 */ /* 0x001fca000ff3e0ff */
[----:B--2---:R-:W-:Y:S02]  /*0080*/  IMAD.X R7, RZ, RZ, UR5, P1 ;  /* 0x00000005ff077e24 */ /* 0x004fe400088e06ff */
[----:B-1----:R-:W-:-:S05]  /*0090*/  IMAD R0, R8, R13, R17 ;  /* 0x0000000d08007224 */ /* 0x002fca00078e0211 */
[----:B------:R-:W-:-:S13]  /*00a0*/  ISETP.GE.AND P0, PT, R0, 0x9c0f, PT ;  /* 0x00009c0f0000780c */ /* 0x000fda0003f06270 */
[----:B------:R-:W-:Y:S05]  /*00b0*/  @!P0 EXIT ;  /* 0x000000000000894d */ /* 0x000fea0003800000 */
[----:B------:R-:W0:Y:S01]  /*00c0*/  S2R R9, SR_CTAID.Y ;  /* 0x0000000000097919 */ /* 0x000e220000002600 */
[----:B------:R-:W1:Y:S01]  /*00d0*/  LDC R10, c[0x0][0x370] ;  /* 0x0000dc00ff0a7b82 */ /* 0x000e620000000800 */
[----:B------:R-:W-:Y:S01]  /*00e0*/  MOV R2, 0x0 ;  /* 0x0000000000027802 */ /* 0x000fe20000000f00 */
[----:B------:R-:W2:Y:S01]  /*00f0*/  LDCU.64 UR4, c[0x4][0x8] ;  /* 0x01000100ff0477ac */ /* 0x000ea20008000a00 */
[----:B------:R-:W3:Y:S01]  /*0100*/  S2R R16, SR_CTAID.Z ;  /* 0x0000000000107919 */ /* 0x000ee20000002700 */
[----:B------:R-:W4:Y:S04]  /*0110*/  S2R R18, SR_TID.Y ;  /* 0x0000000000127919 */ /* 0x000f280000002200 */
[----:B------:R-:W1:Y:S01]  /*0120*/  LDC R11, c[0x0][0x374] ;  /* 0x0000dd00ff0b7b82 */ /* 0x000e620000000800 */
[----:B------:R-:W4:Y:S01]  /*0130*/  S2R R19, SR_TID.Z ;  /* 0x0000000000137919 */ /* 0x000f220000002300 */
[----:B------:R5:W-:Y:S06]  /*0140*/  STL [R1+0x30], R0 ;  /* 0x0000300001007387 */ /* 0x000bec0000100800 */
[----:B------:R-:W5:Y:S01]  /*0150*/  LDC R12, c[0x0][0x378] ;  /* 0x0000de00ff0c7b82 */ /* 0x000f620000000800 */
[----:B--2---:R-:W-:Y:S01]  /*0160*/  MOV R4, UR4 ;  /* 0x0000000400047c02 */ /* 0x004fe20008000f00 */
[----:B------:R-:W-:-:S06]  /*0170*/  IMAD.U32 R5, RZ, RZ, UR5 ;  /* 0x00000005ff057e24 */ /* 0x000fcc000f8e00ff */
[----:B------:R-:W2:Y:S01]  /*0180*/  LDC R14, c[0x0][0x364] ;  /* 0x0000d900ff0e7b82 */ /* 0x000ea20000000800 */
[----:B0-----:R0:W-:Y:S07]  /*0190*/  STL.64 [R1+0x18], R8 ;  /* 0x0000180801007387 */ /* 0x0011ee0000100a00 */
[----:B------:R-:W2:Y:S01]  /*01a0*/  LDC R15, c[0x0][0x368] ;  /* 0x0000da00ff0f7b82 */ /* 0x000ea20000000800 */
[----:B---3--:R0:W-:Y:S04]  /*01b0*/  STL.64 [R1+0x20], R16 ;  /* 0x0000201001007387 */ /* 0x0081e80000100a00 */
[----:B-1----:R0:W-:Y:S03]  /*01c0*/  STL.64 [R1], R10 ;  /* 0x0000000a01007387 */ /* 0x0021e60000100a00 */
[----:B------:R-:W1:Y:S01]  /*01d0*/  LDC.64 R2, c[0x4][R2] ;  /* 0x0100000002027b82 */ /* 0x000e620000000a00 */
[----:B----4-:R0:W-:Y:S04]  /*01e0*/  STL.64 [R1+0x28], R18 ;  /* 0x0000281201007387 */ /* 0x0101e80000100a00 */
[----:B-----5:R0:W-:Y:S04]  /*01f0*/  STL.64 [R1+0x8], R12 ;  /* 0x0000080c01007387 */ /* 0x0201e80000100a00 */
[----:B--2---:R0:W-:Y:S02]  /*0200*/  STL.64 [R1+0x10], R14 ;  /* 0x0000100e01007387 */ /* 0x0041e40000100a00 */
[----:B------:R-:W-:-:S07]  /*0210*/  LEPC R20, `(.L_x_0) ;  /* 0x000000001014794e */ /* 0x000fce0000000000 */
[----:B01----:R-:W-:Y:S05]  /*0220*/  CALL.ABS.NOINC R2 ;  /* 0x0000000002007343 */ /* 0x003fea0003c00000 */
.L_x_0:
[----:B------:R-:W-:Y:S05]  /*0230*/  EXIT ;  /* 0x000000000000794d */ /* 0x000fea0003800000 */
.L_x_1:
[----:B------:R-:W-:-:S00]  /*0240*/  BRA `(.L_x_1) ;  /* 0xfffffffc00fc7947 */ /* 0x000fc0000383ffff */
[----:B------:R-:W-:-:S00]  /*0250*/  NOP ;  /* 0x0000000000007918 */ /* 0x000fc00000000000 */
        /* <DEDUP_REMOVED lines=10> */
.L_x_2:


//--------------------- .nv.global.init           --------------------------
	.section	.nv.global.init,"aw",@progbits
.nv.global.init:
	.type		$str,@object
	.size		$str,(.L_0 - $str)
$str:
        /*0000*/ 	.byte	0x67, 0x64, 0x28, 0x25, 0x34, 0x64, 0x2c, 0x25, 0x34, 0x64, 0x2c, 0x25, 0x34, 0x64, 0x29, 0x20
        /*0010*/ 	.byte	0x62, 0x64, 0x28, 0x25, 0x34, 0x64, 0x2c, 0x25, 0x34, 0x64, 0x2c, 0x25, 0x34, 0x64, 0x29, 0x20
        /*0020*/ 	.byte	0x62, 0x69, 0x28, 0x25, 0x34, 0x64, 0x2c, 0x25, 0x34, 0x64, 0x2c, 0x25, 0x34, 0x64, 0x29, 0x20
        /*0030*/ 	.byte	0x74, 0x69, 0x28, 0x25, 0x34, 0x64, 0x2c, 0x25, 0x34, 0x64, 0x2c, 0x25, 0x34, 0x64, 0x29, 0x20
        /*0040*/ 	.byte	0x25, 0x64, 0x0a, 0x00
.L_0:


//--------------------- .nv.shared.reserved.0     --------------------------
	.section	.nv.shared.reserved.0,"aw",@nobits
	.weak		__nv_reservedSMEM_offset_0_alias
	.size		__nv_reservedSMEM_offset_0_alias, 0, 64
	.other		__nv_reservedSMEM_offset_0_alias,@"STO_CUDA_RESERVED_SHARED STV_DEFAULT"
__nv_reservedSMEM_offset_0_alias:
	.zero		0
	.zero		64


//--------------------- .nv.constant0._Z6kernelv  --------------------------
	.section	.nv.constant0._Z6kernelv,"a",@progbits
	.sectionflags	@""
	.align	4
.nv.constant0._Z6kernelv:
	.zero		896


//--------------------- SYMBOLS --------------------------

	.type		.nv.reservedSmem.offset0,@object
	.size		.nv.reservedSmem.offset0,0x4
	.type		vprintf,@function
